//
// Generated by NVIDIA NVVM Compiler
//
// Compiler Build ID: CL-36424714
// Cuda compilation tools, release 13.0, V13.0.88
// Based on NVVM 20.0.0
//

.version 9.0
.target sm_100
.address_size 64

	// .globl	_Z10innerLoopsiiPPl

.visible .entry _Z10innerLoopsiiPPl(
	.param .u32 _Z10innerLoopsiiPPl_param_0,
	.param .u32 _Z10innerLoopsiiPPl_param_1,
	.param .u64 .ptr .align 1 _Z10innerLoopsiiPPl_param_2
)
{
	.reg .pred 	%p<2>;
	.reg .b32 	%r<4>;
	.reg .b64 	%rd<18>;

	ld.param.u32 	%r1, [_Z10innerLoopsiiPPl_param_1];
	ld.param.u64 	%rd3, [_Z10innerLoopsiiPPl_param_2];
	cvta.to.global.u64 	%rd4, %rd3;
	mov.u32 	%r2, %ctaid.x;
	mov.u32 	%r3, %ctaid.y;
	mul.wide.u32 	%rd5, %r2, 8;
	add.s64 	%rd6, %rd4, %rd5;
	ld.global.u64 	%rd7, [%rd6];
	cvta.to.global.u64 	%rd8, %rd7;
	mul.wide.s32 	%rd9, %r1, 8;
	add.s64 	%rd10, %rd8, %rd9;
	ld.global.u64 	%rd11, [%rd10];
	mul.wide.u32 	%rd12, %r3, 8;
	add.s64 	%rd13, %rd8, %rd12;
	ld.global.u64 	%rd14, [%rd13];
	add.s64 	%rd1, %rd14, %rd11;
	bar.sync 	0;
	ld.global.u64 	%rd15, [%rd6];
	cvta.to.global.u64 	%rd16, %rd15;
	add.s64 	%rd2, %rd16, %rd12;
	ld.global.u64 	%rd17, [%rd2];
	setp.ge.s64 	%p1, %rd1, %rd17;
	@%p1 bra 	$L__BB0_2;
	st.global.u64 	[%rd2], %rd1;
$L__BB0_2:
	ret;

}


// ===== COMPILED SASS (sm_100) =====

	.target	sm_100

	.elftype	@"ET_EXEC"


//--------------------- .note.nv.tkinfo           --------------------------
	.section	.note.nv.tkinfo,"",@"SHT_NOTE"
	.sectionflags	@"SHF_NOTE_NV_TKINFO"
	.tkinfo
        /*0018*/ 	.word	0x00000002
        /*0030*/ 	.string	""
        /*0030*/ 	.string	"ptxas"
        /*0030*/ 	.string	"Cuda compilation tools, release 13.0, V13.0.88"
        /*0030*/ 	.string	"Build cuda_13.0.r13.0/compiler.36424714_0"
        /*0030*/ 	.string	"-arch sm_100 -m 64 "



//--------------------- .note.nv.cuinfo           --------------------------
	.section	.note.nv.cuinfo,"",@"SHT_NOTE"
	.sectionflags	@"SHF_NOTE_NV_CUINFO"
        /*0018*/ 	.short	0x0002
        /*001a*/ 	.short	0x0064
        /*001c*/ 	.short	0x0082
	.zero		2


//--------------------- .nv.info                  --------------------------
	.section	.nv.info,"",@"SHT_CUDA_INFO"
	.align	4


	//----- nvinfo : EIATTR_REGCOUNT
	.align		4
        /*0000*/ 	.byte	0x04, 0x2f
        /*0002*/ 	.short	(.L_1 - .L_0)
	.align		4
.L_0:
        /*0004*/ 	.word	index@(_Z10innerLoopsiiPPl)
        /*0008*/ 	.word	0x00000010


	//----- nvinfo : EIATTR_FRAME_SIZE
	.align		4
.L_1:
        /*000c*/ 	.byte	0x04, 0x11
        /*000e*/ 	.short	(.L_3 - .L_2)
	.align		4
.L_2:
        /*0010*/ 	.word	index@(_Z10innerLoopsiiPPl)
        /*0014*/ 	.word	0x00000000


	//----- nvinfo : EIATTR_MIN_STACK_SIZE
	.align		4
.L_3:
        /*0018*/ 	.byte	0x04, 0x12
        /*001a*/ 	.short	(.L_5 - .L_4)
	.align		4
.L_4:
        /*001c*/ 	.word	index@(_Z10innerLoopsiiPPl)
        /*0020*/ 	.word	0x00000000
.L_5:


//--------------------- .nv.compat                --------------------------
	.section	.nv.compat,"",@"SHT_CUDA_COMPAT_INFO"
	.align	4
        /*0000*/ 	.byte	0x02, 0x09, 0x00, 0x00, 0x02, 0x02, 0x01, 0x00, 0x02, 0x05, 0x05, 0x00, 0x03, 0x07, 0x01, 0x01
        /*0010*/ 	.byte	0x02, 0x03, 0x00, 0x00, 0x02, 0x06, 0x01, 0x00, 0x04, 0x0b, 0x08, 0x00, 0x09, 0x00, 0x00, 0x00
        /*0020*/ 	.byte	0x00, 0x00, 0x00, 0x00


//--------------------- .nv.info._Z10innerLoopsiiPPl --------------------------
	.section	.nv.info._Z10innerLoopsiiPPl,"",@"SHT_CUDA_INFO"
	.sectionflags	@""
	.align	4


	//----- nvinfo : EIATTR_CUDA_API_VERSION
	.align		4
        /*0000*/ 	.byte	0x04, 0x37
        /*0002*/ 	.short	(.L_7 - .L_6)
.L_6:
        /*0004*/ 	.word	0x00000082


	//----- nvinfo : EIATTR_KPARAM_INFO
	.align		4
.L_7:
        /*0008*/ 	.byte	0x04, 0x17
        /*000a*/ 	.short	(.L_9 - .L_8)
.L_8:
        /*000c*/ 	.word	0x00000000
        /*0010*/ 	.short	0x0002
        /*0012*/ 	.short	0x0008
        /*0014*/ 	.byte	0x00, 0xf5, 0x21, 0x00


	//----- nvinfo : EIATTR_KPARAM_INFO
	.align		4
.L_9:
        /*0018*/ 	.byte	0x04, 0x17
        /*001a*/ 	.short	(.L_11 - .L_10)
.L_10:
        /*001c*/ 	.word	0x00000000
        /*0020*/ 	.short	0x0001
        /*0022*/ 	.short	0x0004
        /*0024*/ 	.byte	0x00, 0xf0, 0x11, 0x00


	//----- nvinfo : EIATTR_KPARAM_INFO
	.align		4
.L_11:
        /*0028*/ 	.byte	0x04, 0x17
        /*002a*/ 	.short	(.L_13 - .L_12)
.L_12:
        /*002c*/ 	.word	0x00000000
        /*0030*/ 	.short	0x0000
        /*0032*/ 	.short	0x0000
        /*0034*/ 	.byte	0x00, 0xf0, 0x11, 0x00


	//----- nvinfo : EIATTR_SPARSE_MMA_MASK
	.align		4
.L_13:
        /*0038*/ 	.byte	0x03, 0x50
        /*003a*/ 	.short	0x0000


	//----- nvinfo : EIATTR_MAXREG_COUNT
	.align		4
        /*003c*/ 	.byte	0x03, 0x1b
        /*003e*/ 	.short	0x00ff


	//----- nvinfo : EIATTR_NUM_BARRIERS
	.align		4
        /*0040*/ 	.byte	0x02, 0x4c
        /*0042*/ 	.byte	0x01
	.zero		1


	//----- nvinfo : EIATTR_MERCURY_ISA_VERSION
	.align		4
        /*0044*/ 	.byte	0x03, 0x5f
        /*0046*/ 	.short	0x0101


	//----- nvinfo : EIATTR_VRC_CTA_INIT_COUNT
	.align		4
        /*0048*/ 	.byte	0x02, 0x4a
	.zero		1
	.zero		1


	//----- nvinfo : EIATTR_EXIT_INSTR_OFFSETS
	.align		4
        /*004c*/ 	.byte	0x04, 0x1c
        /*004e*/ 	.short	(.L_15 - .L_14)


	//   ....[0]....
.L_14:
        /*0050*/ 	.word	0x00000140


	//   ....[1]....
        /*0054*/ 	.word	0x00000160


	//----- nvinfo : EIATTR_CBANK_PARAM_SIZE
	.align		4
.L_15:
        /*0058*/ 	.byte	0x03, 0x19
        /*005a*/ 	.short	0x0010


	//----- nvinfo : EIATTR_PARAM_CBANK
	.align		4
        /*005c*/ 	.byte	0x04, 0x0a
        /*005e*/ 	.short	(.L_17 - .L_16)
	.align		4
.L_16:
        /*0060*/ 	.word	index@(.nv.constant0._Z10innerLoopsiiPPl)
        /*0064*/ 	.short	0x0380
        /*0066*/ 	.short	0x0010


	//----- nvinfo : EIATTR_SW_WAR
	.align		4
.L_17:
        /*0068*/ 	.byte	0x04, 0x36
        /*006a*/ 	.short	(.L_19 - .L_18)
.L_18:
        /*006c*/ 	.word	0x00000008
.L_19:


//--------------------- .nv.callgraph             --------------------------
	.section	.nv.callgraph,"",@"SHT_CUDA_CALLGRAPH"
	.align	4
	.sectionentsize	8
	.align		4
        /*0000*/ 	.word	0x00000000
	.align		4
        /*0004*/ 	.word	0xffffffff
	.align		4
        /*0008*/ 	.word	0x00000000
	.align		4
        /*000c*/ 	.word	0xfffffffe
	.align		4
        /*0010*/ 	.word	0x00000000
	.align		4
        /*0014*/ 	.word	0xfffffffd
	.align		4
        /*0018*/ 	.word	0x00000000
	.align		4
        /*001c*/ 	.word	0xfffffffc


//--------------------- .text._Z10innerLoopsiiPPl --------------------------
	.section	.text._Z10innerLoopsiiPPl,"ax",@progbits
	.align	128
        .global         _Z10innerLoopsiiPPl
        .type           _Z10innerLoopsiiPPl,@function
        .size           _Z10innerLoopsiiPPl,(.L_x_1 - _Z10innerLoopsiiPPl)
        .other          _Z10innerLoopsiiPPl,@"STO_CUDA_ENTRY STV_DEFAULT"
_Z10innerLoopsiiPPl:
.text._Z10innerLoopsiiPPl:
[----:B------:R-:W-:Y:S01]  /*0000*/  LDC R1, c[0x0][0x37c] ;  /* 0x0000df00ff017b82 */ /* 0x000fe20000000800 */
[----:B------:R-:W0:Y:S07]  /*0010*/  S2R R5, SR_CTAID.X ;  /* 0x0000000000057919 */ /* 0x000e2e0000002500 */
[----:B------:R-:W0:Y:S01]  /*0020*/  LDC.64 R2, c[0x0][0x388] ;  /* 0x0000e200ff027b82 */ /* 0x000e220000000a00 */
[----:B------:R-:W1:Y:S01]  /*0030*/  LDCU.64 UR4, c[0x0][0x358] ;  /* 0x00006b00ff0477ac */ /* 0x000e620008000a00 */
[----:B------:R-:W2:Y:S06]  /*0040*/  S2R R11, SR_CTAID.Y ;  /* 0x00000000000b7919 */ /* 0x000eac0000002600 */
[----:B------:R-:W3:Y:S01]  /*0050*/  LDC R9, c[0x0][0x384] ;  /* 0x0000e100ff097b82 */ /* 0x000ee20000000800 */
[----:B0-----:R-:W-:-:S05]  /*0060*/  IMAD.WIDE.U32 R2, R5, 0x8, R2 ;  /* 0x0000000805027825 */ /* 0x001fca00078e0002 */
[----:B-1----:R-:W2:Y:S02]  /*0070*/  LDG.E.64 R4, desc[UR4][R2.64] ;  /* 0x0000000402047981 */ /* 0x002ea4000c1e1b00 */
[----:B--2---:R-:W-:-:S04]  /*0080*/  IMAD.WIDE.U32 R6, R11, 0x8, R4 ;  /* 0x000000080b067825 */ /* 0x004fc800078e0004 */
[----:B---3--:R-:W-:Y:S02]  /*0090*/  IMAD.WIDE R4, R9, 0x8, R4 ;  /* 0x0000000809047825 */ /* 0x008fe400078e0204 */
[----:B------:R-:W2:Y:S04]  /*00a0*/  LDG.E.64 R6, desc[UR4][R6.64] ;  /* 0x0000000406067981 */ /* 0x000ea8000c1e1b00 */
[----:B------:R-:W2:Y:S01]  /*00b0*/  LDG.E.64 R4, desc[UR4][R4.64] ;  /* 0x0000000404047981 */ /* 0x000ea2000c1e1b00 */
[----:B------:R-:W-:Y:S06]  /*00c0*/  BAR.SYNC.DEFER_BLOCKING 0x0 ;  /* 0x0000000000007b1d */ /* 0x000fec0000010000 */
[----:B------:R-:W3:Y:S02]  /*00d0*/  LDG.E.64 R8, desc[UR4][R2.64] ;  /* 0x0000000402087981 */ /* 0x000ee4000c1e1b00 */
[----:B---3--:R-:W-:-:S05]  /*00e0*/  IMAD.WIDE.U32 R8, R11, 0x8, R8 ;  /* 0x000000080b087825 */ /* 0x008fca00078e0008 */
[----:B------:R-:W3:Y:S01]  /*00f0*/  LDG.E.64 R10, desc[UR4][R8.64] ;  /* 0x00000004080a7981 */ /* 0x000ee2000c1e1b00 */
[----:B--2---:R-:W-:-:S04]  /*0100*/  IADD3 R12, P0, PT, R4, R6, RZ ;  /* 0x00000006040c7210 */ /* 0x004fc80007f1e0ff */
[----:B------:R-:W-:Y:S02]  /*0110*/  IADD3.X R13, PT, PT, R5, R7, RZ, P0, !PT ;  /* 0x00000007050d7210 */ /* 0x000fe400007fe4ff */
[----:B---3--:R-:W-:-:S04]  /*0120*/  ISETP.GE.U32.AND P0, PT, R12, R10, PT ;  /* 0x0000000a0c00720c */ /* 0x008fc80003f06070 */
[----:B------:R-:W-:-:S13]  /*0130*/  ISETP.GE.AND.EX P0, PT, R13, R11, PT, P0 ;  /* 0x0000000b0d00720c */ /* 0x000fda0003f06300 */
[----:B------:R-:W-:Y:S05]  /*0140*/  @P0 EXIT ;  /* 0x000000000000094d */ /* 0x000fea0003800000 */
[----:B------:R-:W-:Y:S01]  /*0150*/  STG.E.64 desc[UR4][R8.64], R12 ;  /* 0x0000000c08007986 */ /* 0x000fe2000c101b04 */
[----:B------:R-:W-:Y:S05]  /*0160*/  EXIT ;  /* 0x000000000000794d */ /* 0x000fea0003800000 */
.L_x_0:
[----:B------:R-:W-:-:S00]  /*0170*/  BRA `(.L_x_0) ;  /* 0xfffffffc00fc7947 */ /* 0x000fc0000383ffff */
[----:B------:R-:W-:-:S00]  /*0180*/  NOP ;  /* 0x0000000000007918 */ /* 0x000fc00000000000 */
[----:B------:R-:W-:-:S00]  /*0190*/  NOP ;  /* 0x0000000000007918 */ /* 0x000fc00000000000 */
[----:B------:R-:W-:-:S00]  /*01a0*/  NOP ;  /* 0x0000000000007918 */ /* 0x000fc00000000000 */
[----:B------:R-:W-:-:S00]  /*01b0*/  NOP ;  /* 0x0000000000007918 */ /* 0x000fc00000000000 */
[----:B------:R-:W-:-:S00]  /*01c0*/  NOP ;  /* 0x0000000000007918 */ /* 0x000fc00000000000 */
[----:B------:R-:W-:-:S00]  /*01d0*/  NOP ;  /* 0x0000000000007918 */ /* 0x000fc00000000000 */
[----:B------:R-:W-:-:S00]  /*01e0*/  NOP ;  /* 0x0000000000007918 */ /* 0x000fc00000000000 */
[----:B------:R-:W-:-:S00]  /*01f0*/  NOP ;  /* 0x0000000000007918 */ /* 0x000fc00000000000 */
.L_x_1:


//--------------------- .nv.shared.reserved.0     --------------------------
	.section	.nv.shared.reserved.0,"aw",@nobits
	.weak		__nv_reservedSMEM_offset_0_alias
	.size		__nv_reservedSMEM_offset_0_alias, 0, 64
	.other		__nv_reservedSMEM_offset_0_alias,@"STO_CUDA_RESERVED_SHARED STV_DEFAULT"
__nv_reservedSMEM_offset_0_alias:
	.zero		0
	.zero		64


//--------------------- .nv.constant0._Z10innerLoopsiiPPl --------------------------
	.section	.nv.constant0._Z10innerLoopsiiPPl,"a",@progbits
	.sectionflags	@""
	.align	4
.nv.constant0._Z10innerLoopsiiPPl:
	.zero		912


//--------------------- SYMBOLS --------------------------

	.type		.nv.reservedSmem.offset0,@object
	.size		.nv.reservedSmem.offset0,0x4
